//
// Generated by NVIDIA NVVM Compiler
//
// Compiler Build ID: CL-36424714
// Cuda compilation tools, release 13.0, V13.0.88
// Based on NVVM 20.0.0
//

.version 9.0
.target sm_100
.address_size 64

	// .globl	_Z4tickPiS_i

.visible .entry _Z4tickPiS_i(
	.param .u64 .ptr .align 1 _Z4tickPiS_i_param_0,
	.param .u64 .ptr .align 1 _Z4tickPiS_i_param_1,
	.param .u32 _Z4tickPiS_i_param_2
)
{
	.reg .pred 	%p<12>;
	.reg .b32 	%r<44>;
	.reg .b64 	%rd<31>;

	ld.param.u64 	%rd1, [_Z4tickPiS_i_param_0];
	ld.param.u64 	%rd2, [_Z4tickPiS_i_param_1];
	ld.param.u32 	%r1, [_Z4tickPiS_i_param_2];
	cvta.to.global.u64 	%rd3, %rd1;
	mov.u32 	%r2, %ctaid.x;
	mov.u32 	%r3, %ntid.x;
	mov.u32 	%r4, %tid.x;
	mad.lo.s32 	%r5, %r2, %r3, %r4;
	div.s32 	%r6, %r5, %r1;
	mul.lo.s32 	%r7, %r6, %r1;
	sub.s32 	%r8, %r5, %r7;
	add.s32 	%r9, %r8, 1;
	add.s32 	%r10, %r6, 1;
	setp.eq.s32 	%p1, %r8, 0;
	selp.b32 	%r11, %r1, %r8, %p1;
	add.s32 	%r12, %r1, -1;
	setp.eq.s32 	%p2, %r8, %r12;
	selp.b32 	%r13, 0, %r9, %p2;
	setp.eq.s32 	%p3, %r6, 0;
	selp.b32 	%r14, %r1, %r6, %p3;
	add.s32 	%r15, %r14, -1;
	setp.eq.s32 	%p4, %r6, %r12;
	selp.b32 	%r16, 0, %r10, %p4;
	cvt.s64.s32 	%rd4, %r7;
	cvt.s64.s32 	%rd5, %r11;
	add.s64 	%rd6, %rd5, %rd4;
	shl.b64 	%rd7, %rd6, 2;
	add.s64 	%rd8, %rd3, %rd7;
	ld.global.u32 	%r17, [%rd8+-4];
	add.s32 	%r18, %r13, %r7;
	mul.wide.s32 	%rd9, %r18, 4;
	add.s64 	%rd10, %rd3, %rd9;
	ld.global.u32 	%r19, [%rd10];
	add.s32 	%r20, %r19, %r17;
	mul.lo.s32 	%r21, %r15, %r1;
	add.s32 	%r22, %r21, %r8;
	mul.wide.s32 	%rd11, %r22, 4;
	add.s64 	%rd12, %rd3, %rd11;
	ld.global.u32 	%r23, [%rd12];
	add.s32 	%r24, %r20, %r23;
	mul.lo.s32 	%r25, %r16, %r1;
	add.s32 	%r26, %r25, %r8;
	mul.wide.s32 	%rd13, %r26, 4;
	add.s64 	%rd14, %rd3, %rd13;
	ld.global.u32 	%r27, [%rd14];
	add.s32 	%r28, %r24, %r27;
	cvt.s64.s32 	%rd15, %r21;
	add.s64 	%rd16, %rd15, %rd5;
	shl.b64 	%rd17, %rd16, 2;
	add.s64 	%rd18, %rd3, %rd17;
	ld.global.u32 	%r29, [%rd18+-4];
	add.s32 	%r30, %r28, %r29;
	add.s32 	%r31, %r25, %r13;
	mul.wide.s32 	%rd19, %r31, 4;
	add.s64 	%rd20, %rd3, %rd19;
	ld.global.u32 	%r32, [%rd20];
	add.s32 	%r33, %r30, %r32;
	cvt.s64.s32 	%rd21, %r25;
	add.s64 	%rd22, %rd21, %rd5;
	shl.b64 	%rd23, %rd22, 2;
	add.s64 	%rd24, %rd3, %rd23;
	ld.global.u32 	%r34, [%rd24+-4];
	add.s32 	%r35, %r33, %r34;
	add.s32 	%r36, %r21, %r13;
	mul.wide.s32 	%rd25, %r36, 4;
	add.s64 	%rd26, %rd3, %rd25;
	ld.global.u32 	%r37, [%rd26];
	add.s32 	%r38, %r35, %r37;
	mul.wide.s32 	%rd27, %r5, 4;
	add.s64 	%rd28, %rd3, %rd27;
	ld.global.u32 	%r40, [%rd28];
	and.b32  	%r42, %r38, -2;
	setp.eq.s32 	%p5, %r42, 2;
	setp.eq.s32 	%p6, %r40, 1;
	and.pred  	%p7, %p5, %p6;
	setp.eq.s32 	%p8, %r38, 3;
	setp.eq.s32 	%p9, %r40, 0;
	and.pred  	%p10, %p8, %p9;
	or.pred  	%p11, %p7, %p10;
	selp.u32 	%r43, 1, 0, %p11;
	cvta.to.global.u64 	%rd29, %rd2;
	add.s64 	%rd30, %rd29, %rd27;
	st.global.u32 	[%rd30], %r43;
	ret;

}


// ===== COMPILED SASS (sm_100) =====

	.target	sm_100

	.elftype	@"ET_EXEC"


//--------------------- .note.nv.tkinfo           --------------------------
	.section	.note.nv.tkinfo,"",@"SHT_NOTE"
	.sectionflags	@"SHF_NOTE_NV_TKINFO"
	.tkinfo
        /*0018*/ 	.word	0x00000002
        /*0030*/ 	.string	""
        /*0030*/ 	.string	"ptxas"
        /*0030*/ 	.string	"Cuda compilation tools, release 13.0, V13.0.88"
        /*0030*/ 	.string	"Build cuda_13.0.r13.0/compiler.36424714_0"
        /*0030*/ 	.string	"-arch sm_100 -m 64 "



//--------------------- .note.nv.cuinfo           --------------------------
	.section	.note.nv.cuinfo,"",@"SHT_NOTE"
	.sectionflags	@"SHF_NOTE_NV_CUINFO"
        /*0018*/ 	.short	0x0002
        /*001a*/ 	.short	0x0064
        /*001c*/ 	.short	0x0082
	.zero		2


//--------------------- .nv.info                  --------------------------
	.section	.nv.info,"",@"SHT_CUDA_INFO"
	.align	4


	//----- nvinfo : EIATTR_REGCOUNT
	.align		4
        /*0000*/ 	.byte	0x04, 0x2f
        /*0002*/ 	.short	(.L_1 - .L_0)
	.align		4
.L_0:
        /*0004*/ 	.word	index@(_Z4tickPiS_i)
        /*0008*/ 	.word	0x00000018


	//----- nvinfo : EIATTR_FRAME_SIZE
	.align		4
.L_1:
        /*000c*/ 	.byte	0x04, 0x11
        /*000e*/ 	.short	(.L_3 - .L_2)
	.align		4
.L_2:
        /*0010*/ 	.word	index@(_Z4tickPiS_i)
        /*0014*/ 	.word	0x00000000


	//----- nvinfo : EIATTR_MIN_STACK_SIZE
	.align		4
.L_3:
        /*0018*/ 	.byte	0x04, 0x12
        /*001a*/ 	.short	(.L_5 - .L_4)
	.align		4
.L_4:
        /*001c*/ 	.word	index@(_Z4tickPiS_i)
        /*0020*/ 	.word	0x00000000
.L_5:


//--------------------- .nv.compat                --------------------------
	.section	.nv.compat,"",@"SHT_CUDA_COMPAT_INFO"
	.align	4
        /*0000*/ 	.byte	0x02, 0x09, 0x00, 0x00, 0x02, 0x02, 0x01, 0x00, 0x02, 0x05, 0x05, 0x00, 0x03, 0x07, 0x01, 0x01
        /*0010*/ 	.byte	0x02, 0x03, 0x00, 0x00, 0x02, 0x06, 0x01, 0x00, 0x04, 0x0b, 0x08, 0x00, 0x09, 0x00, 0x00, 0x00
        /*0020*/ 	.byte	0x00, 0x00, 0x00, 0x00


//--------------------- .nv.info._Z4tickPiS_i     --------------------------
	.section	.nv.info._Z4tickPiS_i,"",@"SHT_CUDA_INFO"
	.sectionflags	@""
	.align	4


	//----- nvinfo : EIATTR_CUDA_API_VERSION
	.align		4
        /*0000*/ 	.byte	0x04, 0x37
        /*0002*/ 	.short	(.L_7 - .L_6)
.L_6:
        /*0004*/ 	.word	0x00000082


	//----- nvinfo : EIATTR_KPARAM_INFO
	.align		4
.L_7:
        /*0008*/ 	.byte	0x04, 0x17
        /*000a*/ 	.short	(.L_9 - .L_8)
.L_8:
        /*000c*/ 	.word	0x00000000
        /*0010*/ 	.short	0x0002
        /*0012*/ 	.short	0x0010
        /*0014*/ 	.byte	0x00, 0xf0, 0x11, 0x00


	//----- nvinfo : EIATTR_KPARAM_INFO
	.align		4
.L_9:
        /*0018*/ 	.byte	0x04, 0x17
        /*001a*/ 	.short	(.L_11 - .L_10)
.L_10:
        /*001c*/ 	.word	0x00000000
        /*0020*/ 	.short	0x0001
        /*0022*/ 	.short	0x0008
        /*0024*/ 	.byte	0x00, 0xf5, 0x21, 0x00


	//----- nvinfo : EIATTR_KPARAM_INFO
	.align		4
.L_11:
        /*0028*/ 	.byte	0x04, 0x17
        /*002a*/ 	.short	(.L_13 - .L_12)
.L_12:
        /*002c*/ 	.word	0x00000000
        /*0030*/ 	.short	0x0000
        /*0032*/ 	.short	0x0000
        /*0034*/ 	.byte	0x00, 0xf5, 0x21, 0x00


	//----- nvinfo : EIATTR_SPARSE_MMA_MASK
	.align		4
.L_13:
        /*0038*/ 	.byte	0x03, 0x50
        /*003a*/ 	.short	0x0000


	//----- nvinfo : EIATTR_MAXREG_COUNT
	.align		4
        /*003c*/ 	.byte	0x03, 0x1b
        /*003e*/ 	.short	0x00ff


	//----- nvinfo : EIATTR_MERCURY_ISA_VERSION
	.align		4
        /*0040*/ 	.byte	0x03, 0x5f
        /*0042*/ 	.short	0x0101


	//----- nvinfo : EIATTR_VRC_CTA_INIT_COUNT
	.align		4
        /*0044*/ 	.byte	0x02, 0x4a
	.zero		1
	.zero		1


	//----- nvinfo : EIATTR_EXIT_INSTR_OFFSETS
	.align		4
        /*0048*/ 	.byte	0x04, 0x1c
        /*004a*/ 	.short	(.L_15 - .L_14)


	//   ....[0]....
.L_14:
        /*004c*/ 	.word	0x000005f0


	//----- nvinfo : EIATTR_CBANK_PARAM_SIZE
	.align		4
.L_15:
        /*0050*/ 	.byte	0x03, 0x19
        /*0052*/ 	.short	0x0014


	//----- nvinfo : EIATTR_PARAM_CBANK
	.align		4
        /*0054*/ 	.byte	0x04, 0x0a
        /*0056*/ 	.short	(.L_17 - .L_16)
	.align		4
.L_16:
        /*0058*/ 	.word	index@(.nv.constant0._Z4tickPiS_i)
        /*005c*/ 	.short	0x0380
        /*005e*/ 	.short	0x0014


	//----- nvinfo : EIATTR_SW_WAR
	.align		4
.L_17:
        /*0060*/ 	.byte	0x04, 0x36
        /*0062*/ 	.short	(.L_19 - .L_18)
.L_18:
        /*0064*/ 	.word	0x00000008
.L_19:


//--------------------- .nv.callgraph             --------------------------
	.section	.nv.callgraph,"",@"SHT_CUDA_CALLGRAPH"
	.align	4
	.sectionentsize	8
	.align		4
        /*0000*/ 	.word	0x00000000
	.align		4
        /*0004*/ 	.word	0xffffffff
	.align		4
        /*0008*/ 	.word	0x00000000
	.align		4
        /*000c*/ 	.word	0xfffffffe
	.align		4
        /*0010*/ 	.word	0x00000000
	.align		4
        /*0014*/ 	.word	0xfffffffd
	.align		4
        /*0018*/ 	.word	0x00000000
	.align		4
        /*001c*/ 	.word	0xfffffffc


//--------------------- .text._Z4tickPiS_i        --------------------------
	.section	.text._Z4tickPiS_i,"ax",@progbits
	.align	128
        .global         _Z4tickPiS_i
        .type           _Z4tickPiS_i,@function
        .size           _Z4tickPiS_i,(.L_x_1 - _Z4tickPiS_i)
        .other          _Z4tickPiS_i,@"STO_CUDA_ENTRY STV_DEFAULT"
_Z4tickPiS_i:
.text._Z4tickPiS_i:
[----:B------:R-:W-:Y:S08]  /*0000*/  LDC R1, c[0x0][0x37c] ;  /* 0x0000df00ff017b82 */ /* 0x000ff00000000800 */
[----:B------:R-:W0:Y:S01]  /*0010*/  LDC R0, c[0x0][0x390] ;  /* 0x0000e400ff007b82 */ /* 0x000e220000000800 */
[----:B------:R-:W1:Y:S01]  /*0020*/  S2R R6, SR_TID.X ;  /* 0x0000000000067919 */ /* 0x000e620000002100 */
[----:B------:R-:W2:Y:S06]  /*0030*/  LDCU.64 UR6, c[0x0][0x380] ;  /* 0x00007000ff0677ac */ /* 0x000eac0008000a00 */
[----:B------:R-:W1:Y:S08]  /*0040*/  S2UR UR4, SR_CTAID.X ;  /* 0x00000000000479c3 */ /* 0x000e700000002500 */
[----:B------:R-:W1:Y:S01]  /*0050*/  LDC R5, c[0x0][0x360] ;  /* 0x0000d800ff057b82 */ /* 0x000e620000000800 */
[----:B0-----:R-:W-:-:S04]  /*0060*/  IABS R7, R0 ;  /* 0x0000000000077213 */ /* 0x001fc80000000000 */
[----:B------:R-:W0:Y:S01]  /*0070*/  I2F.RP R4, R7 ;  /* 0x0000000700047306 */ /* 0x000e220000209400 */
[----:B-1----:R-:W-:Y:S01]  /*0080*/  IMAD R5, R5, UR4, R6 ;  /* 0x0000000405057c24 */ /* 0x002fe2000f8e0206 */
[----:B------:R-:W1:Y:S06]  /*0090*/  LDCU.64 UR4, c[0x0][0x358] ;  /* 0x00006b00ff0477ac */ /* 0x000e6c0008000a00 */
[----:B0-----:R-:W0:Y:S02]  /*00a0*/  MUFU.RCP R4, R4 ;  /* 0x0000000400047308 */ /* 0x001e240000001000 */
[----:B0-----:R-:W-:Y:S01]  /*00b0*/  VIADD R2, R4, 0xffffffe ;  /* 0x0ffffffe04027836 */ /* 0x001fe20000000000 */
[----:B------:R-:W-:-:S05]  /*00c0*/  IABS R4, R5 ;  /* 0x0000000500047213 */ /* 0x000fca0000000000 */
[----:B------:R0:W3:Y:S02]  /*00d0*/  F2I.FTZ.U32.TRUNC.NTZ R3, R2 ;  /* 0x0000000200037305 */ /* 0x0000e4000021f000 */
[----:B0-----:R-:W-:Y:S02]  /*00e0*/  IMAD.MOV.U32 R2, RZ, RZ, RZ ;  /* 0x000000ffff027224 */ /* 0x001fe400078e00ff */
[----:B---3--:R-:W-:-:S04]  /*00f0*/  IMAD.MOV R8, RZ, RZ, -R3 ;  /* 0x000000ffff087224 */ /* 0x008fc800078e0a03 */
[----:B------:R-:W-:-:S04]  /*0100*/  IMAD R9, R8, R7, RZ ;  /* 0x0000000708097224 */ /* 0x000fc800078e02ff */
[----:B------:R-:W-:-:S06]  /*0110*/  IMAD.HI.U32 R3, R3, R9, R2 ;  /* 0x0000000903037227 */ /* 0x000fcc00078e0002 */
[----:B------:R-:W-:-:S04]  /*0120*/  IMAD.HI.U32 R3, R3, R4, RZ ;  /* 0x0000000403037227 */ /* 0x000fc800078e00ff */
[----:B------:R-:W-:-:S04]  /*0130*/  IMAD.MOV R6, RZ, RZ, -R3 ;  /* 0x000000ffff067224 */ /* 0x000fc800078e0a03 */
[----:B------:R-:W-:Y:S02]  /*0140*/  IMAD R2, R7, R6, R4 ;  /* 0x0000000607027224 */ /* 0x000fe400078e0204 */
[----:B------:R-:W-:-:S03]  /*0150*/  VIADD R6, R0, 0xffffffff ;  /* 0xffffffff00067836 */ /* 0x000fc60000000000 */
[----:B------:R-:W-:-:S13]  /*0160*/  ISETP.GT.U32.AND P2, PT, R7, R2, PT ;  /* 0x000000020700720c */ /* 0x000fda0003f44070 */
[----:B------:R-:W-:Y:S02]  /*0170*/  @!P2 IMAD.IADD R2, R2, 0x1, -R7 ;  /* 0x000000010202a824 */ /* 0x000fe400078e0a07 */
[----:B------:R-:W-:Y:S01]  /*0180*/  @!P2 VIADD R3, R3, 0x1 ;  /* 0x000000010303a836 */ /* 0x000fe20000000000 */
[----:B------:R-:W-:Y:S02]  /*0190*/  ISETP.NE.AND P2, PT, R0, RZ, PT ;  /* 0x000000ff0000720c */ /* 0x000fe40003f45270 */
[----:B------:R-:W-:Y:S02]  /*01a0*/  ISETP.GE.U32.AND P0, PT, R2, R7, PT ;  /* 0x000000070200720c */ /* 0x000fe40003f06070 */
[----:B------:R-:W-:-:S04]  /*01b0*/  LOP3.LUT R2, R5, R0, RZ, 0x3c, !PT ;  /* 0x0000000005027212 */ /* 0x000fc800078e3cff */
[----:B------:R-:W-:-:S07]  /*01c0*/  ISETP.GE.AND P1, PT, R2, RZ, PT ;  /* 0x000000ff0200720c */ /* 0x000fce0003f26270 */
[----:B------:R-:W-:-:S06]  /*01d0*/  @P0 VIADD R3, R3, 0x1 ;  /* 0x0000000103030836 */ /* 0x000fcc0000000000 */
[----:B------:R-:W-:Y:S01]  /*01e0*/  @!P1 IMAD.MOV R3, RZ, RZ, -R3 ;  /* 0x000000ffff039224 */ /* 0x000fe200078e0a03 */
[----:B------:R-:W-:-:S04]  /*01f0*/  @!P2 LOP3.LUT R3, RZ, R0, RZ, 0x33, !PT ;  /* 0x00000000ff03a212 */ /* 0x000fc800078e33ff */
[C---:B------:R-:W-:Y:S01]  /*0200*/  ISETP.NE.AND P0, PT, R3.reuse, RZ, PT ;  /* 0x000000ff0300720c */ /* 0x040fe20003f05270 */
[C---:B------:R-:W-:Y:S01]  /*0210*/  VIADD R2, R3.reuse, 0x1 ;  /* 0x0000000103027836 */ /* 0x040fe20000000000 */
[C---:B------:R-:W-:Y:S01]  /*0220*/  ISETP.NE.AND P1, PT, R3.reuse, R6, PT ;  /* 0x000000060300720c */ /* 0x040fe20003f25270 */
[CC--:B------:R-:W-:Y:S01]  /*0230*/  IMAD R4, R3.reuse, R0.reuse, RZ ;  /* 0x0000000003047224 */ /* 0x0c0fe200078e02ff */
[-C--:B------:R-:W-:Y:S02]  /*0240*/  SEL R8, R3, R0.reuse, P0 ;  /* 0x0000000003087207 */ /* 0x080fe40000000000 */
[----:B------:R-:W-:Y:S01]  /*0250*/  SEL R11, R2, RZ, P1 ;  /* 0x000000ff020b7207 */ /* 0x000fe20000800000 */
[----:B------:R-:W-:Y:S01]  /*0260*/  IMAD.IADD R7, R5, 0x1, -R4 ;  /* 0x0000000105077824 */ /* 0x000fe200078e0a04 */
[----:B------:R-:W0:Y:S01]  /*0270*/  LDC.64 R2, c[0x0][0x380] ;  /* 0x0000e000ff027b82 */ /* 0x000e220000000a00 */
[----:B------:R-:W-:Y:S02]  /*0280*/  VIADD R9, R8, 0xffffffff ;  /* 0xffffffff08097836 */ /* 0x000fe40000000000 */
[-C--:B------:R-:W-:Y:S01]  /*0290*/  IMAD R10, R11, R0.reuse, RZ ;  /* 0x000000000b0a7224 */ /* 0x080fe200078e02ff */
[----:B------:R-:W-:Y:S01]  /*02a0*/  ISETP.NE.AND P0, PT, R7, RZ, PT ;  /* 0x000000ff0700720c */ /* 0x000fe20003f05270 */
[----:B------:R-:W-:Y:S01]  /*02b0*/  IMAD R8, R9, R0, RZ ;  /* 0x0000000009087224 */ /* 0x000fe200078e02ff */
[C---:B------:R-:W-:Y:S01]  /*02c0*/  ISETP.NE.AND P1, PT, R7.reuse, R6, PT ;  /* 0x000000060700720c */ /* 0x040fe20003f25270 */
[C---:B------:R-:W-:Y:S01]  /*02d0*/  VIADD R6, R7.reuse, 0x1 ;  /* 0x0000000107067836 */ /* 0x040fe20000000000 */
[C---:B------:R-:W-:Y:S01]  /*02e0*/  SEL R9, R7.reuse, R0, P0 ;  /* 0x0000000007097207 */ /* 0x040fe20000000000 */
[----:B------:R-:W-:-:S02]  /*02f0*/  IMAD.IADD R17, R7, 0x1, R10 ;  /* 0x0000000107117824 */ /* 0x000fc400078e020a */
[----:B------:R-:W-:Y:S01]  /*0300*/  IMAD.IADD R21, R7, 0x1, R8 ;  /* 0x0000000107157824 */ /* 0x000fe200078e0208 */
[----:B------:R-:W-:Y:S02]  /*0310*/  SEL R11, R6, RZ, P1 ;  /* 0x000000ff060b7207 */ /* 0x000fe40000800000 */
[----:B------:R-:W-:Y:S02]  /*0320*/  SHF.R.S32.HI R7, RZ, 0x1f, R9 ;  /* 0x0000001fff077819 */ /* 0x000fe40000011409 */
[----:B------:R-:W-:Y:S01]  /*0330*/  IADD3 R12, P2, PT, R9, R8, RZ ;  /* 0x00000008090c7210 */ /* 0x000fe20007f5e0ff */
[C---:B------:R-:W-:Y:S01]  /*0340*/  IMAD.IADD R19, R4.reuse, 0x1, R11 ;  /* 0x0000000104137824 */ /* 0x040fe200078e020b */
[----:B------:R-:W-:Y:S01]  /*0350*/  IADD3 R15, P1, PT, R4, R9, RZ ;  /* 0x00000009040f7210 */ /* 0x000fe20007f3e0ff */
[----:B------:R-:W-:Y:S01]  /*0360*/  IMAD.IADD R13, R11, 0x1, R10 ;  /* 0x000000010b0d7824 */ /* 0x000fe200078e020a */
[----:B------:R-:W-:Y:S01]  /*0370*/  IADD3 R0, P0, PT, R9, R10, RZ ;  /* 0x0000000a09007210 */ /* 0x000fe20007f1e0ff */
[----:B------:R-:W-:Y:S01]  /*0380*/  IMAD.IADD R11, R11, 0x1, R8 ;  /* 0x000000010b0b7824 */ /* 0x000fe200078e0208 */
[----:B------:R-:W-:-:S02]  /*0390*/  LEA.HI.X.SX32 R9, R8, R7, 0x1, P2 ;  /* 0x0000000708097211 */ /* 0x000fc400010f0eff */
[-C--:B------:R-:W-:Y:S01]  /*03a0*/  LEA.HI.X.SX32 R4, R4, R7.reuse, 0x1, P1 ;  /* 0x0000000704047211 */ /* 0x080fe200008f0eff */
[--C-:B0-----:R-:W-:Y:S01]  /*03b0*/  IMAD.WIDE R18, R19, 0x4, R2.reuse ;  /* 0x0000000413127825 */ /* 0x101fe200078e0202 */
[----:B--2---:R-:W-:Y:S02]  /*03c0*/  LEA R14, P2, R15, UR6, 0x2 ;  /* 0x000000060f0e7c11 */ /* 0x004fe4000f8410ff */
[----:B------:R-:W-:Y:S01]  /*03d0*/  LEA.HI.X.SX32 R7, R10, R7, 0x1, P0 ;  /* 0x000000070a077211 */ /* 0x000fe200000f0eff */
[----:B------:R-:W-:Y:S01]  /*03e0*/  IMAD.WIDE R20, R21, 0x4, R2 ;  /* 0x0000000415147825 */ /* 0x000fe200078e0202 */
[----:B------:R-:W-:Y:S01]  /*03f0*/  LEA R8, P1, R12, UR6, 0x2 ;  /* 0x000000060c087c11 */ /* 0x000fe2000f8210ff */
[----:B-1----:R-:W2:Y:S01]  /*0400*/  LDG.E R19, desc[UR4][R18.64] ;  /* 0x0000000412137981 */ /* 0x002ea2000c1e1900 */
[----:B------:R-:W-:Y:S02]  /*0410*/  LEA R6, P0, R0, UR6, 0x2 ;  /* 0x0000000600067c11 */ /* 0x000fe4000f8010ff */
[----:B------:R-:W-:Y:S01]  /*0420*/  LEA.HI.X R15, R15, UR7, R4, 0x2, P2 ;  /* 0x000000070f0f7c11 */ /* 0x000fe200090f1404 */
[----:B------:R-:W-:Y:S01]  /*0430*/  IMAD.WIDE R16, R17, 0x4, R2 ;  /* 0x0000000411107825 */ /* 0x000fe200078e0202 */
[----:B------:R-:W-:Y:S01]  /*0440*/  LEA.HI.X R9, R12, UR7, R9, 0x2, P1 ;  /* 0x000000070c097c11 */ /* 0x000fe200088f1409 */
[----:B------:R-:W2:Y:S01]  /*0450*/  LDG.E R20, desc[UR4][R20.64] ;  /* 0x0000000414147981 */ /* 0x000ea2000c1e1900 */
[----:B------:R-:W-:Y:S01]  /*0460*/  LEA.HI.X R7, R0, UR7, R7, 0x2, P0 ;  /* 0x0000000700077c11 */ /* 0x000fe200080f1407 */
[----:B------:R-:W-:-:S02]  /*0470*/  IMAD.WIDE R12, R13, 0x4, R2 ;  /* 0x000000040d0c7825 */ /* 0x000fc400078e0202 */
[----:B------:R0:W2:Y:S04]  /*0480*/  LDG.E R0, desc[UR4][R14.64+-0x4] ;  /* 0xfffffc040e007981 */ /* 0x0000a8000c1e1900 */
[----:B------:R-:W3:Y:S01]  /*0490*/  LDG.E R8, desc[UR4][R8.64+-0x4] ;  /* 0xfffffc0408087981 */ /* 0x000ee2000c1e1900 */
[----:B------:R-:W-:-:S03]  /*04a0*/  IMAD.WIDE R10, R11, 0x4, R2 ;  /* 0x000000040b0a7825 */ /* 0x000fc600078e0202 */
[----:B------:R-:W3:Y:S04]  /*04b0*/  LDG.E R17, desc[UR4][R16.64] ;  /* 0x0000000410117981 */ /* 0x000ee8000c1e1900 */
[----:B------:R-:W4:Y:S04]  /*04c0*/  LDG.E R6, desc[UR4][R6.64+-0x4] ;  /* 0xfffffc0406067981 */ /* 0x000f28000c1e1900 */
[----:B------:R-:W4:Y:S01]  /*04d0*/  LDG.E R13, desc[UR4][R12.64] ;  /* 0x000000040c0d7981 */ /* 0x000f22000c1e1900 */
[----:B------:R-:W-:Y:S01]  /*04e0*/  IMAD.WIDE R2, R5, 0x4, R2 ;  /* 0x0000000405027825 */ /* 0x000fe200078e0202 */
[----:B0-----:R-:W0:Y:S02]  /*04f0*/  LDC.64 R14, c[0x0][0x388] ;  /* 0x0000e200ff0e7b82 */ /* 0x001e240000000a00 */
[----:B------:R-:W5:Y:S04]  /*0500*/  LDG.E R11, desc[UR4][R10.64] ;  /* 0x000000040a0b7981 */ /* 0x000f68000c1e1900 */
[----:B------:R-:W5:Y:S01]  /*0510*/  LDG.E R2, desc[UR4][R2.64] ;  /* 0x0000000402027981 */ /* 0x000f62000c1e1900 */
[----:B--2---:R-:W-:-:S04]  /*0520*/  IADD3 R0, PT, PT, R20, R19, R0 ;  /* 0x0000001314007210 */ /* 0x004fc80007ffe000 */
[----:B---3--:R-:W-:-:S04]  /*0530*/  IADD3 R0, PT, PT, R8, R0, R17 ;  /* 0x0000000008007210 */ /* 0x008fc80007ffe011 */
[----:B----4-:R-:W-:-:S05]  /*0540*/  IADD3 R0, PT, PT, R6, R0, R13 ;  /* 0x0000000006007210 */ /* 0x010fca0007ffe00d */
[----:B-----5:R-:W-:Y:S01]  /*0550*/  IMAD.IADD R0, R0, 0x1, R11 ;  /* 0x0000000100007824 */ /* 0x020fe200078e020b */
[C---:B------:R-:W-:Y:S02]  /*0560*/  ISETP.NE.AND P0, PT, R2.reuse, 0x1, PT ;  /* 0x000000010200780c */ /* 0x040fe40003f05270 */
[----:B------:R-:W-:Y:S02]  /*0570*/  ISETP.NE.AND P1, PT, R2, RZ, PT ;  /* 0x000000ff0200720c */ /* 0x000fe40003f25270 */
[C---:B------:R-:W-:Y:S02]  /*0580*/  LOP3.LUT R4, R0.reuse, 0xfffffffe, RZ, 0xc0, !PT ;  /* 0xfffffffe00047812 */ /* 0x040fe400078ec0ff */
[----:B------:R-:W-:Y:S02]  /*0590*/  ISETP.EQ.AND P1, PT, R0, 0x3, !P1 ;  /* 0x000000030000780c */ /* 0x000fe40004f22270 */
[----:B------:R-:W-:Y:S01]  /*05a0*/  ISETP.EQ.AND P0, PT, R4, 0x2, !P0 ;  /* 0x000000020400780c */ /* 0x000fe20004702270 */
[----:B0-----:R-:W-:-:S03]  /*05b0*/  IMAD.WIDE R2, R5, 0x4, R14 ;  /* 0x0000000405027825 */ /* 0x001fc600078e020e */
[----:B------:R-:W-:-:S04]  /*05c0*/  PLOP3.LUT P0, PT, P0, P1, PT, 0xf8, 0x8f ;  /* 0x00000000008f781c */ /* 0x000fc80000703f70 */
[----:B------:R-:W-:-:S05]  /*05d0*/  SEL R5, RZ, 0x1, !P0 ;  /* 0x00000001ff057807 */ /* 0x000fca0004000000 */
[----:B------:R-:W-:Y:S01]  /*05e0*/  STG.E desc[UR4][R2.64], R5 ;  /* 0x0000000502007986 */ /* 0x000fe2000c101904 */
[----:B------:R-:W-:Y:S05]  /*05f0*/  EXIT ;  /* 0x000000000000794d */ /* 0x000fea0003800000 */
.L_x_0:
[----:B------:R-:W-:-:S00]  /*0600*/  BRA `(.L_x_0) ;  /* 0xfffffffc00fc7947 */ /* 0x000fc0000383ffff */
[----:B------:R-:W-:-:S00]  /*0610*/  NOP ;  /* 0x0000000000007918 */ /* 0x000fc00000000000 */
        /* <DEDUP_REMOVED lines=14> */
.L_x_1:


//--------------------- .nv.shared.reserved.0     --------------------------
	.section	.nv.shared.reserved.0,"aw",@nobits
	.weak		__nv_reservedSMEM_offset_0_alias
	.size		__nv_reservedSMEM_offset_0_alias, 0, 64
	.other		__nv_reservedSMEM_offset_0_alias,@"STO_CUDA_RESERVED_SHARED STV_DEFAULT"
__nv_reservedSMEM_offset_0_alias:
	.zero		0
	.zero		64


//--------------------- .nv.constant0._Z4tickPiS_i --------------------------
	.section	.nv.constant0._Z4tickPiS_i,"a",@progbits
	.sectionflags	@""
	.align	4
.nv.constant0._Z4tickPiS_i:
	.zero		916


//--------------------- SYMBOLS --------------------------

	.type		.nv.reservedSmem.offset0,@object
	.size		.nv.reservedSmem.offset0,0x4
